	.headerflags	@"EF_CUDA_TEXMODE_UNIFIED EF_CUDA_64BIT_ADDRESS EF_CUDA_ACCELERATORS EF_CUDA_SM90 EF_CUDA_VIRTUAL_SM(EF_CUDA_SM90)"
	.elftype	@"ET_EXEC"


//--------------------- .nv.info                  --------------------------
	.section	.nv.info,"",@"SHT_CUDA_INFO"
	.align	4


	//----- nvinfo : EIATTR_REGCOUNT
	.align		4
        /*0000*/ 	.byte	0x04, 0x2f
        /*0002*/ 	.short	(.L_1 - .L_0)
	.align		4
.L_0:
        /*0004*/ 	.word	index@(triton_poi_fused_cat_97)
        /*0008*/ 	.word	0x0000000c


	//----- nvinfo : EIATTR_MIN_STACK_SIZE
	.align		4
.L_1:
        /*000c*/ 	.byte	0x04, 0x12
        /*000e*/ 	.short	(.L_3 - .L_2)
	.align		4
.L_2:
        /*0010*/ 	.word	index@(triton_poi_fused_cat_97)
        /*0014*/ 	.word	0x00000000


	//----- nvinfo : EIATTR_FRAME_SIZE
	.align		4
.L_3:
        /*0018*/ 	.byte	0x04, 0x11
        /*001a*/ 	.short	(.L_5 - .L_4)
	.align		4
.L_4:
        /*001c*/ 	.word	index@(triton_poi_fused_cat_97)
        /*0020*/ 	.word	0x00000000


	//----- nvinfo : EIATTR_MIN_STACK_SIZE
	.align		4
.L_5:
        /*0024*/ 	.byte	0x04, 0x12
        /*0026*/ 	.short	(.L_7 - .L_6)
	.align		4
.L_6:
        /*0028*/ 	.word	index@(triton_poi_fused_cat_97)
        /*002c*/ 	.word	0x00000000
.L_7:


//--------------------- .nv.info.triton_poi_fused_cat_97 --------------------------
	.section	.nv.info.triton_poi_fused_cat_97,"",@"SHT_CUDA_INFO"
	.sectionflags	@""
	.align	4


	//----- nvinfo : EIATTR_CUDA_API_VERSION
	.align		4
        /*0000*/ 	.byte	0x04, 0x37
        /*0002*/ 	.short	(.L_9 - .L_8)
.L_8:
        /*0004*/ 	.word	0x0000007c


	//----- nvinfo : EIATTR_KPARAM_INFO
	.align		4
.L_9:
        /*0008*/ 	.byte	0x04, 0x17
        /*000a*/ 	.short	(.L_11 - .L_10)
.L_10:
        /*000c*/ 	.word	0x00000000
        /*0010*/ 	.short	0x0002
        /*0012*/ 	.short	0x0010
        /*0014*/ 	.byte	0x00, 0xf0, 0x11, 0x00


	//----- nvinfo : EIATTR_KPARAM_INFO
	.align		4
.L_11:
        /*0018*/ 	.byte	0x04, 0x17
        /*001a*/ 	.short	(.L_13 - .L_12)
.L_12:
        /*001c*/ 	.word	0x00000000
        /*0020*/ 	.short	0x0001
        /*0022*/ 	.short	0x0008
        /*0024*/ 	.byte	0x00, 0xf4, 0x21, 0x00


	//----- nvinfo : EIATTR_KPARAM_INFO
	.align		4
.L_13:
        /*0028*/ 	.byte	0x04, 0x17
        /*002a*/ 	.short	(.L_15 - .L_14)
.L_14:
        /*002c*/ 	.word	0x00000000
        /*0030*/ 	.short	0x0000
        /*0032*/ 	.short	0x0000
        /*0034*/ 	.byte	0x00, 0xf4, 0x21, 0x00


	//----- nvinfo : EIATTR_SPARSE_MMA_MASK
	.align		4
.L_15:
        /*0038*/ 	.byte	0x03, 0x50
        /*003a*/ 	.short	0x0000


	//----- nvinfo : EIATTR_MAXREG_COUNT
	.align		4
        /*003c*/ 	.byte	0x03, 0x1b
        /*003e*/ 	.short	0x00ff


	//----- nvinfo : EIATTR_EXIT_INSTR_OFFSETS
	.align		4
        /*0040*/ 	.byte	0x04, 0x1c
        /*0042*/ 	.short	(.L_17 - .L_16)


	//   ....[0]....
.L_16:
        /*0044*/ 	.word	0x00000140


	//   ....[1]....
        /*0048*/ 	.word	0x00000160


	//----- nvinfo : EIATTR_REQNTID
	.align		4
.L_17:
        /*004c*/ 	.byte	0x04, 0x10
        /*004e*/ 	.short	(.L_19 - .L_18)
.L_18:
        /*0050*/ 	.word	0x00000080
        /*0054*/ 	.word	0x00000001
        /*0058*/ 	.word	0x00000001


	//----- nvinfo : EIATTR_CBANK_PARAM_SIZE
	.align		4
.L_19:
        /*005c*/ 	.byte	0x03, 0x19
        /*005e*/ 	.short	0x0014


	//----- nvinfo : EIATTR_PARAM_CBANK
	.align		4
        /*0060*/ 	.byte	0x04, 0x0a
        /*0062*/ 	.short	(.L_21 - .L_20)
	.align		4
.L_20:
        /*0064*/ 	.word	index@(.nv.constant0.triton_poi_fused_cat_97)
        /*0068*/ 	.short	0x0210
        /*006a*/ 	.short	0x0014


	//----- nvinfo : EIATTR_SW_WAR
	.align		4
.L_21:
        /*006c*/ 	.byte	0x04, 0x36
        /*006e*/ 	.short	(.L_23 - .L_22)
.L_22:
        /*0070*/ 	.word	0x00000008
.L_23:


//--------------------- .nv.callgraph             --------------------------
	.section	.nv.callgraph,"",@"SHT_CUDA_CALLGRAPH"
	.align	4
	.sectionentsize	8
	.align		4
        /*0000*/ 	.word	0x00000000
	.align		4
        /*0004*/ 	.word	0xffffffff
	.align		4
        /*0008*/ 	.word	0x00000000
	.align		4
        /*000c*/ 	.word	0xfffffffe
	.align		4
        /*0010*/ 	.word	0x00000000
	.align		4
        /*0014*/ 	.word	0xfffffffd
	.align		4
        /*0018*/ 	.word	0x00000000
	.align		4
        /*001c*/ 	.word	0xfffffffc


//--------------------- .text.triton_poi_fused_cat_97 --------------------------
	.section	.text.triton_poi_fused_cat_97,"ax",@progbits
	.align	128
        .global         triton_poi_fused_cat_97
        .type           triton_poi_fused_cat_97,@function
        .size           triton_poi_fused_cat_97,(.L_x_1 - triton_poi_fused_cat_97)
        .other          triton_poi_fused_cat_97,@"STO_CUDA_ENTRY STV_DEFAULT"
triton_poi_fused_cat_97:
.text.triton_poi_fused_cat_97:
[----:B------:R-:W0:Y:S02]  /*0000*/  LDC R1, c[0x0][0x28] ;  /* 0x00000a00ff017b82 */ /* 0x000e240000000800 */
[----:B------:R-:W1:Y:S01]  /*0010*/  S2R R0, SR_TID.X ;  /* 0x0000000000007919 */ /* 0x000e620000002100 */
[----:B------:R-:W2:Y:S01]  /*0020*/  LDC.64 R2, c[0x0][0x210] ;  /* 0x00008400ff027b82 */ /* 0x000ea20000000a00 */
[----:B------:R-:W-:Y:S01]  /*0030*/  CS2R R8, SRZ ;  /* 0x0000000000087805 */ /* 0x000fe2000001ff00 */
[----:B------:R-:W-:Y:S01]  /*0040*/  ULDC.64 UR4, c[0x0][0x208] ;  /* 0x0000820000047ab9 */ /* 0x000fe20000000a00 */
[----:B------:R-:W3:Y:S05]  /*0050*/  S2R R7, SR_CTAID.X ;  /* 0x0000000000077919 */ /* 0x000eea0000002500 */
[----:B------:R-:W4:Y:S01]  /*0060*/  LDC.64 R4, c[0x0][0x218] ;  /* 0x00008600ff047b82 */ /* 0x000f220000000a00 */
[----:B-1----:R-:W-:-:S05]  /*0070*/  IMAD.SHL.U32 R0, R0, 0x2, RZ ;  /* 0x0000000200007824 */ /* 0x002fca00078e00ff */
[----:B------:R-:W-:-:S05]  /*0080*/  LOP3.LUT R0, R0, 0xfe, RZ, 0xc0, !PT ;  /* 0x000000fe00007812 */ /* 0x000fca00078ec0ff */
[----:B---3--:R-:W-:-:S04]  /*0090*/  IMAD R7, R7, 0x100, R0 ;  /* 0x0000010007077824 */ /* 0x008fc800078e0200 */
[C---:B--2---:R-:W-:Y:S01]  /*00a0*/  IMAD.WIDE R2, R7.reuse, 0x4, R2 ;  /* 0x0000000407027825 */ /* 0x044fe200078e0202 */
[----:B------:R-:W-:-:S13]  /*00b0*/  ISETP.GE.AND P0, PT, R7, 0x200, PT ;  /* 0x000002000700780c */ /* 0x000fda0003f06270 */
[----:B------:R1:W5:Y:S01]  /*00c0*/  @!P0 LDG.E.64 R8, desc[UR4][R2.64] ;  /* 0x0000000402088981 */ /* 0x000362000c1e1b00 */
[----:B------:R-:W-:-:S04]  /*00d0*/  SHF.R.S32.HI R0, RZ, 0x1f, R7 ;  /* 0x0000001fff007819 */ /* 0x000fc80000011407 */
[----:B------:R-:W-:-:S05]  /*00e0*/  LEA.HI R0, R0, R7, RZ, 0x7 ;  /* 0x0000000700007211 */ /* 0x000fca00078f38ff */
[C---:B------:R-:W-:Y:S01]  /*00f0*/  IMAD.SHL.U32 R6, R0.reuse, 0x20, RZ ;  /* 0x0000002000067824 */ /* 0x040fe200078e00ff */
[----:B------:R-:W-:-:S04]  /*0100*/  LOP3.LUT R0, R0, 0xffffff80, RZ, 0xc0, !PT ;  /* 0xffffff8000007812 */ /* 0x000fc800078ec0ff */
[----:B------:R-:W-:-:S04]  /*0110*/  LOP3.LUT R6, R6, 0xfffff000, RZ, 0xc0, !PT ;  /* 0xfffff00006067812 */ /* 0x000fc800078ec0ff */
[----:B------:R-:W-:-:S05]  /*0120*/  IADD3 R7, R6, R7, -R0 ;  /* 0x0000000706077210 */ /* 0x000fca0007ffe800 */
[----:B----4-:R-:W-:Y:S01]  /*0130*/  IMAD.WIDE R4, R7, 0x4, R4 ;  /* 0x0000000407047825 */ /* 0x010fe200078e0204 */
[----:B-1----:R-:W-:Y:S06]  /*0140*/  @P0 EXIT ;  /* 0x000000000000094d */ /* 0x002fec0003800000 */
[----:B-----5:R-:W-:Y:S01]  /*0150*/  STG.E.64 desc[UR4][R4.64], R8 ;  /* 0x0000000804007986 */ /* 0x020fe2000c101b04 */
[----:B------:R-:W-:Y:S05]  /*0160*/  EXIT ;  /* 0x000000000000794d */ /* 0x000fea0003800000 */
.L_x_0:
[----:B------:R-:W-:-:S00]  /*0170*/  BRA `(.L_x_0) ;  /* 0xfffffffc00fc7947 */ /* 0x000fc0000383ffff */
[----:B------:R-:W-:-:S00]  /*0180*/  NOP ;  /* 0x0000000000007918 */ /* 0x000fc00000000000 */
[----:B------:R-:W-:-:S00]  /*0190*/  NOP ;  /* 0x0000000000007918 */ /* 0x000fc00000000000 */
[----:B------:R-:W-:-:S00]  /*01a0*/  NOP ;  /* 0x0000000000007918 */ /* 0x000fc00000000000 */
[----:B------:R-:W-:-:S00]  /*01b0*/  NOP ;  /* 0x0000000000007918 */ /* 0x000fc00000000000 */
[----:B------:R-:W-:-:S00]  /*01c0*/  NOP ;  /* 0x0000000000007918 */ /* 0x000fc00000000000 */
[----:B------:R-:W-:-:S00]  /*01d0*/  NOP ;  /* 0x0000000000007918 */ /* 0x000fc00000000000 */
[----:B------:R-:W-:-:S00]  /*01e0*/  NOP ;  /* 0x0000000000007918 */ /* 0x000fc00000000000 */
[----:B------:R-:W-:-:S00]  /*01f0*/  NOP ;  /* 0x0000000000007918 */ /* 0x000fc00000000000 */
.L_x_1:


//--------------------- .nv.constant0.triton_poi_fused_cat_97 --------------------------
	.section	.nv.constant0.triton_poi_fused_cat_97,"a",@progbits
	.sectionflags	@""
	.align	4
.nv.constant0.triton_poi_fused_cat_97:
	.zero		548
